//
// Generated by NVIDIA NVVM Compiler
//
// Compiler Build ID: CL-36424714
// Cuda compilation tools, release 13.0, V13.0.88
// Based on NVVM 20.0.0
//

.version 9.0
.target sm_100
.address_size 64

	// .globl	_Z18init_curand_statesP17curandStateXORWOWm
.global .align 4 .b8 precalc_xorwow_matrix[102400];
.global .align 4 .b8 precalc_xorwow_offset_matrix[102400];
.global .align 4 .b8 mrg32k3aM1[2304];
.global .align 4 .b8 mrg32k3aM2[2304];
.global .align 4 .b8 mrg32k3aM1SubSeq[2016];
.global .align 4 .b8 mrg32k3aM2SubSeq[2016];
.global .align 4 .b8 mrg32k3aM1Seq[2304];
.global .align 4 .b8 mrg32k3aM2Seq[2304];
.const .align 8 .b8 __cr_lgamma_table[72];

.visible .entry _Z18init_curand_statesP17curandStateXORWOWm(
	.param .u64 .ptr .align 1 _Z18init_curand_statesP17curandStateXORWOWm_param_0,
	.param .u64 _Z18init_curand_statesP17curandStateXORWOWm_param_1
)
{
	.reg .pred 	%p<24>;
	.reg .b32 	%r<413>;
	.reg .b64 	%rd<19>;

	ld.param.u64 	%rd8, [_Z18init_curand_statesP17curandStateXORWOWm_param_0];
	ld.param.u64 	%rd9, [_Z18init_curand_statesP17curandStateXORWOWm_param_1];
	cvta.to.global.u64 	%rd10, %rd8;
	mov.u32 	%r182, %ctaid.x;
	mov.u32 	%r183, %ntid.x;
	mov.u32 	%r184, %tid.x;
	mad.lo.s32 	%r185, %r182, %r183, %r184;
	cvt.s64.s32 	%rd18, %r185;
	mul.wide.s32 	%rd11, %r185, 48;
	add.s64 	%rd2, %rd10, %rd11;
	cvt.u32.u64 	%r186, %rd9;
	xor.b32  	%r187, %r186, -1429050551;
	mul.lo.s32 	%r188, %r187, 1099087573;
	{ .reg .b32 tmp; mov.b64 {tmp, %r189}, %rd9; }
	xor.b32  	%r190, %r189, -136515619;
	mul.lo.s32 	%r191, %r190, -1703105765;
	add.s32 	%r192, %r188, %r191;
	add.s32 	%r193, %r192, 6615241;
	add.s32 	%r194, %r188, 123456789;
	st.global.v2.u32 	[%rd2], {%r193, %r194};
	xor.b32  	%r195, %r188, 362436069;
	add.s32 	%r196, %r191, 521288629;
	st.global.v2.u32 	[%rd2+8], {%r195, %r196};
	xor.b32  	%r197, %r191, 88675123;
	add.s32 	%r198, %r188, 5783321;
	st.global.v2.u32 	[%rd2+16], {%r197, %r198};
	setp.eq.s32 	%p1, %r185, 0;
	@%p1 bra 	$L__BB0_42;
	mov.b32 	%r319, 0;
$L__BB0_2:
	and.b64  	%rd4, %rd18, 3;
	setp.eq.s64 	%p2, %rd4, 0;
	@%p2 bra 	$L__BB0_41;
	mul.wide.u32 	%rd12, %r319, 3200;
	mov.u64 	%rd13, precalc_xorwow_matrix;
	add.s64 	%rd5, %rd13, %rd12;
	cvt.u32.u64 	%r2, %rd4;
	mov.b32 	%r320, 0;
$L__BB0_4:
	mov.b32 	%r333, 0;
	mov.u32 	%r334, %r333;
	mov.u32 	%r335, %r333;
	mov.u32 	%r336, %r333;
	mov.u32 	%r337, %r333;
	mov.u32 	%r326, %r333;
$L__BB0_5:
	mul.wide.u32 	%rd14, %r326, 4;
	add.s64 	%rd15, %rd2, %rd14;
	ld.global.u32 	%r10, [%rd15+4];
	shl.b32 	%r11, %r326, 5;
	mov.b32 	%r332, 0;
$L__BB0_6:
	.pragma "nounroll";
	shr.u32 	%r203, %r10, %r332;
	and.b32  	%r204, %r203, 1;
	setp.eq.b32 	%p3, %r204, 1;
	not.pred 	%p4, %p3;
	add.s32 	%r205, %r11, %r332;
	mul.lo.s32 	%r206, %r205, 5;
	mul.wide.u32 	%rd16, %r206, 4;
	add.s64 	%rd6, %rd5, %rd16;
	@%p4 bra 	$L__BB0_8;
	ld.global.u32 	%r207, [%rd6];
	xor.b32  	%r337, %r337, %r207;
	ld.global.u32 	%r208, [%rd6+4];
	xor.b32  	%r336, %r336, %r208;
	ld.global.u32 	%r209, [%rd6+8];
	xor.b32  	%r335, %r335, %r209;
	ld.global.u32 	%r210, [%rd6+12];
	xor.b32  	%r334, %r334, %r210;
	ld.global.u32 	%r211, [%rd6+16];
	xor.b32  	%r333, %r333, %r211;
$L__BB0_8:
	and.b32  	%r213, %r203, 2;
	setp.eq.s32 	%p5, %r213, 0;
	@%p5 bra 	$L__BB0_10;
	ld.global.u32 	%r214, [%rd6+20];
	xor.b32  	%r337, %r337, %r214;
	ld.global.u32 	%r215, [%rd6+24];
	xor.b32  	%r336, %r336, %r215;
	ld.global.u32 	%r216, [%rd6+28];
	xor.b32  	%r335, %r335, %r216;
	ld.global.u32 	%r217, [%rd6+32];
	xor.b32  	%r334, %r334, %r217;
	ld.global.u32 	%r218, [%rd6+36];
	xor.b32  	%r333, %r333, %r218;
$L__BB0_10:
	and.b32  	%r220, %r203, 4;
	setp.eq.s32 	%p6, %r220, 0;
	@%p6 bra 	$L__BB0_12;
	ld.global.u32 	%r221, [%rd6+40];
	xor.b32  	%r337, %r337, %r221;
	ld.global.u32 	%r222, [%rd6+44];
	xor.b32  	%r336, %r336, %r222;
	ld.global.u32 	%r223, [%rd6+48];
	xor.b32  	%r335, %r335, %r223;
	ld.global.u32 	%r224, [%rd6+52];
	xor.b32  	%r334, %r334, %r224;
	ld.global.u32 	%r225, [%rd6+56];
	xor.b32  	%r333, %r333, %r225;
$L__BB0_12:
	and.b32  	%r227, %r203, 8;
	setp.eq.s32 	%p7, %r227, 0;
	@%p7 bra 	$L__BB0_14;
	ld.global.u32 	%r228, [%rd6+60];
	xor.b32  	%r337, %r337, %r228;
	ld.global.u32 	%r229, [%rd6+64];
	xor.b32  	%r336, %r336, %r229;
	ld.global.u32 	%r230, [%rd6+68];
	xor.b32  	%r335, %r335, %r230;
	ld.global.u32 	%r231, [%rd6+72];
	xor.b32  	%r334, %r334, %r231;
	ld.global.u32 	%r232, [%rd6+76];
	xor.b32  	%r333, %r333, %r232;
$L__BB0_14:
	and.b32  	%r234, %r203, 16;
	setp.eq.s32 	%p8, %r234, 0;
	@%p8 bra 	$L__BB0_16;
	ld.global.u32 	%r235, [%rd6+80];
	xor.b32  	%r337, %r337, %r235;
	ld.global.u32 	%r236, [%rd6+84];
	xor.b32  	%r336, %r336, %r236;
	ld.global.u32 	%r237, [%rd6+88];
	xor.b32  	%r335, %r335, %r237;
	ld.global.u32 	%r238, [%rd6+92];
	xor.b32  	%r334, %r334, %r238;
	ld.global.u32 	%r239, [%rd6+96];
	xor.b32  	%r333, %r333, %r239;
$L__BB0_16:
	and.b32  	%r241, %r203, 32;
	setp.eq.s32 	%p9, %r241, 0;
	@%p9 bra 	$L__BB0_18;
	ld.global.u32 	%r242, [%rd6+100];
	xor.b32  	%r337, %r337, %r242;
	ld.global.u32 	%r243, [%rd6+104];
	xor.b32  	%r336, %r336, %r243;
	ld.global.u32 	%r244, [%rd6+108];
	xor.b32  	%r335, %r335, %r244;
	ld.global.u32 	%r245, [%rd6+112];
	xor.b32  	%r334, %r334, %r245;
	ld.global.u32 	%r246, [%rd6+116];
	xor.b32  	%r333, %r333, %r246;
$L__BB0_18:
	and.b32  	%r248, %r203, 64;
	setp.eq.s32 	%p10, %r248, 0;
	@%p10 bra 	$L__BB0_20;
	ld.global.u32 	%r249, [%rd6+120];
	xor.b32  	%r337, %r337, %r249;
	ld.global.u32 	%r250, [%rd6+124];
	xor.b32  	%r336, %r336, %r250;
	ld.global.u32 	%r251, [%rd6+128];
	xor.b32  	%r335, %r335, %r251;
	ld.global.u32 	%r252, [%rd6+132];
	xor.b32  	%r334, %r334, %r252;
	ld.global.u32 	%r253, [%rd6+136];
	xor.b32  	%r333, %r333, %r253;
$L__BB0_20:
	and.b32  	%r255, %r203, 128;
	setp.eq.s32 	%p11, %r255, 0;
	@%p11 bra 	$L__BB0_22;
	ld.global.u32 	%r256, [%rd6+140];
	xor.b32  	%r337, %r337, %r256;
	ld.global.u32 	%r257, [%rd6+144];
	xor.b32  	%r336, %r336, %r257;
	ld.global.u32 	%r258, [%rd6+148];
	xor.b32  	%r335, %r335, %r258;
	ld.global.u32 	%r259, [%rd6+152];
	xor.b32  	%r334, %r334, %r259;
	ld.global.u32 	%r260, [%rd6+156];
	xor.b32  	%r333, %r333, %r260;
$L__BB0_22:
	and.b32  	%r262, %r203, 256;
	setp.eq.s32 	%p12, %r262, 0;
	@%p12 bra 	$L__BB0_24;
	ld.global.u32 	%r263, [%rd6+160];
	xor.b32  	%r337, %r337, %r263;
	ld.global.u32 	%r264, [%rd6+164];
	xor.b32  	%r336, %r336, %r264;
	ld.global.u32 	%r265, [%rd6+168];
	xor.b32  	%r335, %r335, %r265;
	ld.global.u32 	%r266, [%rd6+172];
	xor.b32  	%r334, %r334, %r266;
	ld.global.u32 	%r267, [%rd6+176];
	xor.b32  	%r333, %r333, %r267;
$L__BB0_24:
	and.b32  	%r269, %r203, 512;
	setp.eq.s32 	%p13, %r269, 0;
	@%p13 bra 	$L__BB0_26;
	ld.global.u32 	%r270, [%rd6+180];
	xor.b32  	%r337, %r337, %r270;
	ld.global.u32 	%r271, [%rd6+184];
	xor.b32  	%r336, %r336, %r271;
	ld.global.u32 	%r272, [%rd6+188];
	xor.b32  	%r335, %r335, %r272;
	ld.global.u32 	%r273, [%rd6+192];
	xor.b32  	%r334, %r334, %r273;
	ld.global.u32 	%r274, [%rd6+196];
	xor.b32  	%r333, %r333, %r274;
$L__BB0_26:
	and.b32  	%r276, %r203, 1024;
	setp.eq.s32 	%p14, %r276, 0;
	@%p14 bra 	$L__BB0_28;
	ld.global.u32 	%r277, [%rd6+200];
	xor.b32  	%r337, %r337, %r277;
	ld.global.u32 	%r278, [%rd6+204];
	xor.b32  	%r336, %r336, %r278;
	ld.global.u32 	%r279, [%rd6+208];
	xor.b32  	%r335, %r335, %r279;
	ld.global.u32 	%r280, [%rd6+212];
	xor.b32  	%r334, %r334, %r280;
	ld.global.u32 	%r281, [%rd6+216];
	xor.b32  	%r333, %r333, %r281;
$L__BB0_28:
	and.b32  	%r283, %r203, 2048;
	setp.eq.s32 	%p15, %r283, 0;
	@%p15 bra 	$L__BB0_30;
	ld.global.u32 	%r284, [%rd6+220];
	xor.b32  	%r337, %r337, %r284;
	ld.global.u32 	%r285, [%rd6+224];
	xor.b32  	%r336, %r336, %r285;
	ld.global.u32 	%r286, [%rd6+228];
	xor.b32  	%r335, %r335, %r286;
	ld.global.u32 	%r287, [%rd6+232];
	xor.b32  	%r334, %r334, %r287;
	ld.global.u32 	%r288, [%rd6+236];
	xor.b32  	%r333, %r333, %r288;
$L__BB0_30:
	and.b32  	%r290, %r203, 4096;
	setp.eq.s32 	%p16, %r290, 0;
	@%p16 bra 	$L__BB0_32;
	ld.global.u32 	%r291, [%rd6+240];
	xor.b32  	%r337, %r337, %r291;
	ld.global.u32 	%r292, [%rd6+244];
	xor.b32  	%r336, %r336, %r292;
	ld.global.u32 	%r293, [%rd6+248];
	xor.b32  	%r335, %r335, %r293;
	ld.global.u32 	%r294, [%rd6+252];
	xor.b32  	%r334, %r334, %r294;
	ld.global.u32 	%r295, [%rd6+256];
	xor.b32  	%r333, %r333, %r295;
$L__BB0_32:
	and.b32  	%r297, %r203, 8192;
	setp.eq.s32 	%p17, %r297, 0;
	@%p17 bra 	$L__BB0_34;
	ld.global.u32 	%r298, [%rd6+260];
	xor.b32  	%r337, %r337, %r298;
	ld.global.u32 	%r299, [%rd6+264];
	xor.b32  	%r336, %r336, %r299;
	ld.global.u32 	%r300, [%rd6+268];
	xor.b32  	%r335, %r335, %r300;
	ld.global.u32 	%r301, [%rd6+272];
	xor.b32  	%r334, %r334, %r301;
	ld.global.u32 	%r302, [%rd6+276];
	xor.b32  	%r333, %r333, %r302;
$L__BB0_34:
	and.b32  	%r304, %r203, 16384;
	setp.eq.s32 	%p18, %r304, 0;
	@%p18 bra 	$L__BB0_36;
	ld.global.u32 	%r305, [%rd6+280];
	xor.b32  	%r337, %r337, %r305;
	ld.global.u32 	%r306, [%rd6+284];
	xor.b32  	%r336, %r336, %r306;
	ld.global.u32 	%r307, [%rd6+288];
	xor.b32  	%r335, %r335, %r307;
	ld.global.u32 	%r308, [%rd6+292];
	xor.b32  	%r334, %r334, %r308;
	ld.global.u32 	%r309, [%rd6+296];
	xor.b32  	%r333, %r333, %r309;
$L__BB0_36:
	and.b32  	%r311, %r203, 32768;
	setp.eq.s32 	%p19, %r311, 0;
	@%p19 bra 	$L__BB0_38;
	ld.global.u32 	%r312, [%rd6+300];
	xor.b32  	%r337, %r337, %r312;
	ld.global.u32 	%r313, [%rd6+304];
	xor.b32  	%r336, %r336, %r313;
	ld.global.u32 	%r314, [%rd6+308];
	xor.b32  	%r335, %r335, %r314;
	ld.global.u32 	%r315, [%rd6+312];
	xor.b32  	%r334, %r334, %r315;
	ld.global.u32 	%r316, [%rd6+316];
	xor.b32  	%r333, %r333, %r316;
$L__BB0_38:
	add.s32 	%r332, %r332, 16;
	setp.ne.s32 	%p20, %r332, 32;
	@%p20 bra 	$L__BB0_6;
	mad.lo.s32 	%r317, %r326, -31, %r11;
	add.s32 	%r326, %r317, 1;
	setp.ne.s32 	%p21, %r326, 5;
	@%p21 bra 	$L__BB0_5;
	st.global.u32 	[%rd2+4], %r337;
	st.global.u32 	[%rd2+8], %r336;
	st.global.u32 	[%rd2+12], %r335;
	st.global.u32 	[%rd2+16], %r334;
	st.global.u32 	[%rd2+20], %r333;
	add.s32 	%r320, %r320, 1;
	setp.lt.u32 	%p22, %r320, %r2;
	@%p22 bra 	$L__BB0_4;
$L__BB0_41:
	shr.u64 	%rd7, %rd18, 2;
	add.s32 	%r319, %r319, 1;
	setp.gt.u64 	%p23, %rd18, 3;
	mov.u64 	%rd18, %rd7;
	@%p23 bra 	$L__BB0_2;
$L__BB0_42:
	mov.b32 	%r318, 0;
	st.global.v2.u32 	[%rd2+24], {%r318, %r318};
	st.global.u32 	[%rd2+32], %r318;
	mov.b64 	%rd17, 0;
	st.global.u64 	[%rd2+40], %rd17;
	ret;

}


// ===== COMPILED SASS (sm_100) =====

	.target	sm_100

	.elftype	@"ET_EXEC"


//--------------------- .note.nv.tkinfo           --------------------------
	.section	.note.nv.tkinfo,"",@"SHT_NOTE"
	.sectionflags	@"SHF_NOTE_NV_TKINFO"
	.tkinfo
        /*0018*/ 	.word	0x00000002
        /*0030*/ 	.string	""
        /*0030*/ 	.string	"ptxas"
        /*0030*/ 	.string	"Cuda compilation tools, release 13.0, V13.0.88"
        /*0030*/ 	.string	"Build cuda_13.0.r13.0/compiler.36424714_0"
        /*0030*/ 	.string	"-arch sm_100 -m 64 "



//--------------------- .note.nv.cuinfo           --------------------------
	.section	.note.nv.cuinfo,"",@"SHT_NOTE"
	.sectionflags	@"SHF_NOTE_NV_CUINFO"
        /*0018*/ 	.short	0x0002
        /*001a*/ 	.short	0x0064
        /*001c*/ 	.short	0x0082
	.zero		2


//--------------------- .nv.info                  --------------------------
	.section	.nv.info,"",@"SHT_CUDA_INFO"
	.align	4


	//----- nvinfo : EIATTR_REGCOUNT
	.align		4
        /*0000*/ 	.byte	0x04, 0x2f
        /*0002*/ 	.short	(.L_10 - .L_9)
	.align		4
.L_9:
        /*0004*/ 	.word	index@(_Z18init_curand_statesP17curandStateXORWOWm)
        /*0008*/ 	.word	0x0000001f


	//----- nvinfo : EIATTR_FRAME_SIZE
	.align		4
.L_10:
        /*000c*/ 	.byte	0x04, 0x11
        /*000e*/ 	.short	(.L_12 - .L_11)
	.align		4
.L_11:
        /*0010*/ 	.word	index@(_Z18init_curand_statesP17curandStateXORWOWm)
        /*0014*/ 	.word	0x00000000


	//----- nvinfo : EIATTR_MIN_STACK_SIZE
	.align		4
.L_12:
        /*0018*/ 	.byte	0x04, 0x12
        /*001a*/ 	.short	(.L_14 - .L_13)
	.align		4
.L_13:
        /*001c*/ 	.word	index@(_Z18init_curand_statesP17curandStateXORWOWm)
        /*0020*/ 	.word	0x00000000
.L_14:


//--------------------- .nv.compat                --------------------------
	.section	.nv.compat,"",@"SHT_CUDA_COMPAT_INFO"
	.align	4
        /*0000*/ 	.byte	0x02, 0x09, 0x00, 0x00, 0x02, 0x02, 0x01, 0x00, 0x02, 0x05, 0x05, 0x00, 0x03, 0x07, 0x01, 0x01
        /*0010*/ 	.byte	0x02, 0x03, 0x00, 0x00, 0x02, 0x06, 0x01, 0x00, 0x04, 0x0b, 0x08, 0x00, 0x09, 0x00, 0x00, 0x00
        /*0020*/ 	.byte	0x00, 0x00, 0x00, 0x00


//--------------------- .nv.info._Z18init_curand_statesP17curandStateXORWOWm --------------------------
	.section	.nv.info._Z18init_curand_statesP17curandStateXORWOWm,"",@"SHT_CUDA_INFO"
	.sectionflags	@""
	.align	4


	//----- nvinfo : EIATTR_CUDA_API_VERSION
	.align		4
        /*0000*/ 	.byte	0x04, 0x37
        /*0002*/ 	.short	(.L_16 - .L_15)
.L_15:
        /*0004*/ 	.word	0x00000082


	//----- nvinfo : EIATTR_KPARAM_INFO
	.align		4
.L_16:
        /*0008*/ 	.byte	0x04, 0x17
        /*000a*/ 	.short	(.L_18 - .L_17)
.L_17:
        /*000c*/ 	.word	0x00000000
        /*0010*/ 	.short	0x0001
        /*0012*/ 	.short	0x0008
        /*0014*/ 	.byte	0x00, 0xf0, 0x21, 0x00


	//----- nvinfo : EIATTR_KPARAM_INFO
	.align		4
.L_18:
        /*0018*/ 	.byte	0x04, 0x17
        /*001a*/ 	.short	(.L_20 - .L_19)
.L_19:
        /*001c*/ 	.word	0x00000000
        /*0020*/ 	.short	0x0000
        /*0022*/ 	.short	0x0000
        /*0024*/ 	.byte	0x00, 0xf5, 0x21, 0x00


	//----- nvinfo : EIATTR_SPARSE_MMA_MASK
	.align		4
.L_20:
        /*0028*/ 	.byte	0x03, 0x50
        /*002a*/ 	.short	0x0000


	//----- nvinfo : EIATTR_MAXREG_COUNT
	.align		4
        /*002c*/ 	.byte	0x03, 0x1b
        /*002e*/ 	.short	0x00ff


	//----- nvinfo : EIATTR_MERCURY_ISA_VERSION
	.align		4
        /*0030*/ 	.byte	0x03, 0x5f
        /*0032*/ 	.short	0x0101


	//----- nvinfo : EIATTR_VRC_CTA_INIT_COUNT
	.align		4
        /*0034*/ 	.byte	0x02, 0x4a
	.zero		1
	.zero		1


	//----- nvinfo : EIATTR_EXIT_INSTR_OFFSETS
	.align		4
        /*0038*/ 	.byte	0x04, 0x1c
        /*003a*/ 	.short	(.L_22 - .L_21)


	//   ....[0]....
.L_21:
        /*003c*/ 	.word	0x00000ed0


	//----- nvinfo : EIATTR_CRS_STACK_SIZE
	.align		4
.L_22:
        /*0040*/ 	.byte	0x04, 0x1e
        /*0042*/ 	.short	(.L_24 - .L_23)
.L_23:
        /*0044*/ 	.word	0x00000000


	//----- nvinfo : EIATTR_CBANK_PARAM_SIZE
	.align		4
.L_24:
        /*0048*/ 	.byte	0x03, 0x19
        /*004a*/ 	.short	0x0010


	//----- nvinfo : EIATTR_PARAM_CBANK
	.align		4
        /*004c*/ 	.byte	0x04, 0x0a
        /*004e*/ 	.short	(.L_26 - .L_25)
	.align		4
.L_25:
        /*0050*/ 	.word	index@(.nv.constant0._Z18init_curand_statesP17curandStateXORWOWm)
        /*0054*/ 	.short	0x0380
        /*0056*/ 	.short	0x0010


	//----- nvinfo : EIATTR_SW_WAR
	.align		4
.L_26:
        /*0058*/ 	.byte	0x04, 0x36
        /*005a*/ 	.short	(.L_28 - .L_27)
.L_27:
        /*005c*/ 	.word	0x00000008
.L_28:


//--------------------- .nv.callgraph             --------------------------
	.section	.nv.callgraph,"",@"SHT_CUDA_CALLGRAPH"
	.align	4
	.sectionentsize	8
	.align		4
        /*0000*/ 	.word	0x00000000
	.align		4
        /*0004*/ 	.word	0xffffffff
	.align		4
        /*0008*/ 	.word	0x00000000
	.align		4
        /*000c*/ 	.word	0xfffffffe
	.align		4
        /*0010*/ 	.word	0x00000000
	.align		4
        /*0014*/ 	.word	0xfffffffd
	.align		4
        /*0018*/ 	.word	0x00000000
	.align		4
        /*001c*/ 	.word	0xfffffffc


//--------------------- .nv.constant4             --------------------------
	.section	.nv.constant4,"a",@progbits
	.align	8
	.align		8
.nv.constant4:
        /*0000*/ 	.dword	precalc_xorwow_matrix
	.align		8
        /*0008*/ 	.dword	precalc_xorwow_offset_matrix
	.align		8
        /*0010*/ 	.dword	mrg32k3aM1
	.align		8
        /*0018*/ 	.dword	mrg32k3aM2
	.align		8
        /*0020*/ 	.dword	mrg32k3aM1SubSeq
	.align		8
        /*0028*/ 	.dword	mrg32k3aM2SubSeq
	.align		8
        /*0030*/ 	.dword	mrg32k3aM1Seq
	.align		8
        /*0038*/ 	.dword	mrg32k3aM2Seq


//--------------------- .nv.constant3             --------------------------
	.section	.nv.constant3,"a",@progbits
	.align	8
.nv.constant3:
	.type		__cr_lgamma_table,@object
	.size		__cr_lgamma_table,(.L_8 - __cr_lgamma_table)
__cr_lgamma_table:
        /*0000*/ 	.byte	0x00, 0x00, 0x00, 0x00, 0x00, 0x00, 0x00, 0x00, 0x00, 0x00, 0x00, 0x00, 0x00, 0x00, 0x00, 0x00
        /*0010*/ 	.byte	0xef, 0x39, 0xfa, 0xfe, 0x42, 0x2e, 0xe6, 0x3f, 0x02, 0x20, 0x2a, 0xfa, 0x0b, 0xab, 0xfc, 0x3f
        /*0020*/ 	.byte	0xf9, 0x2c, 0x92, 0x7c, 0xa7, 0x6c, 0x09, 0x40, 0xc9, 0x79, 0x44, 0x3c, 0x64, 0x26, 0x13, 0x40
        /*0030*/ 	.byte	0xca, 0x01, 0xcf, 0x3a, 0x27, 0x51, 0x1a, 0x40, 0x30, 0xcc, 0x2d, 0xf3, 0xe1, 0x0c, 0x21, 0x40
        /*0040*/ 	.byte	0x0d, 0xb7, 0xfc, 0x82, 0x8e, 0x35, 0x25, 0x40
.L_8:


//--------------------- .text._Z18init_curand_statesP17curandStateXORWOWm --------------------------
	.section	.text._Z18init_curand_statesP17curandStateXORWOWm,"ax",@progbits
	.align	128
        .global         _Z18init_curand_statesP17curandStateXORWOWm
        .type           _Z18init_curand_statesP17curandStateXORWOWm,@function
        .size           _Z18init_curand_statesP17curandStateXORWOWm,(.L_x_9 - _Z18init_curand_statesP17curandStateXORWOWm)
        .other          _Z18init_curand_statesP17curandStateXORWOWm,@"STO_CUDA_ENTRY STV_DEFAULT"
_Z18init_curand_statesP17curandStateXORWOWm:
.text._Z18init_curand_statesP17curandStateXORWOWm:
[----:B------:R-:W-:Y:S01]  /*0000*/  LDC R1, c[0x0][0x37c] ;  /* 0x0000df00ff017b82 */ /* 0x000fe20000000800 */
[----:B------:R-:W0:Y:S07]  /*0010*/  S2R R4, SR_TID.X ;  /* 0x0000000000047919 */ /* 0x000e2e0000002100 */
[----:B------:R-:W1:Y:S01]  /*0020*/  LDC.64 R2, c[0x0][0x388] ;  /* 0x0000e200ff027b82 */ /* 0x000e620000000a00 */
[----:B------:R-:W2:Y:S01]  /*0030*/  LDCU.64 UR4, c[0x0][0x358] ;  /* 0x00006b00ff0477ac */ /* 0x000ea20008000a00 */
[----:B------:R-:W-:Y:S06]  /*0040*/  BSSY.RECONVERGENT B0, `(.L_x_0) ;  /* 0x00000e5000007945 */ /* 0x000fec0003800200 */
[----:B------:R-:W0:Y:S08]  /*0050*/  S2UR UR6, SR_CTAID.X ;  /* 0x00000000000679c3 */ /* 0x000e300000002500 */
[----:B------:R-:W0:Y:S08]  /*0060*/  LDC R13, c[0x0][0x360] ;  /* 0x0000d800ff0d7b82 */ /* 0x000e300000000800 */
[----:B------:R-:W3:Y:S01]  /*0070*/  LDC.64 R6, c[0x0][0x380] ;  /* 0x0000e000ff067b82 */ /* 0x000ee20000000a00 */
[----:B-1----:R-:W-:-:S02]  /*0080*/  LOP3.LUT R0, R2, 0xaad26b49, RZ, 0x3c, !PT ;  /* 0xaad26b4902007812 */ /* 0x002fc400078e3cff */
[----:B------:R-:W-:-:S03]  /*0090*/  LOP3.LUT R2, R3, 0xf7dcefdd, RZ, 0x3c, !PT ;  /* 0xf7dcefdd03027812 */ /* 0x000fc600078e3cff */
[----:B------:R-:W-:Y:S02]  /*00a0*/  IMAD R0, R0, 0x4182bed5, RZ ;  /* 0x4182bed500007824 */ /* 0x000fe400078e02ff */
[----:B------:R-:W-:Y:S02]  /*00b0*/  IMAD R3, R2, -0x658354e5, RZ ;  /* 0x9a7cab1b02037824 */ /* 0x000fe400078e02ff */
[C---:B------:R-:W-:Y:S01]  /*00c0*/  VIADD R5, R0.reuse, 0x75bcd15 ;  /* 0x075bcd1500057836 */ /* 0x040fe20000000000 */
[C---:B------:R-:W-:Y:S01]  /*00d0*/  LOP3.LUT R8, R0.reuse, 0x159a55e5, RZ, 0x3c, !PT ;  /* 0x159a55e500087812 */ /* 0x040fe200078e3cff */
[C---:B------:R-:W-:Y:S01]  /*00e0*/  VIADD R11, R0.reuse, 0x583f19 ;  /* 0x00583f19000b7836 */ /* 0x040fe20000000000 */
[C---:B------:R-:W-:Y:S01]  /*00f0*/  LOP3.LUT R10, R3.reuse, 0x5491333, RZ, 0x3c, !PT ;  /* 0x05491333030a7812 */ /* 0x040fe200078e3cff */
[----:B------:R-:W-:Y:S02]  /*0100*/  VIADD R9, R3, 0x1f123bb5 ;  /* 0x1f123bb503097836 */ /* 0x000fe40000000000 */
[----:B0-----:R-:W-:Y:S01]  /*0110*/  IMAD R13, R13, UR6, R4 ;  /* 0x000000060d0d7c24 */ /* 0x001fe2000f8e0204 */
[----:B------:R-:W-:-:S04]  /*0120*/  IADD3 R4, PT, PT, R0, 0x64f0c9, R3 ;  /* 0x0064f0c900047810 */ /* 0x000fc80007ffe003 */
[C---:B------:R-:W-:Y:S01]  /*0130*/  ISETP.NE.AND P0, PT, R13.reuse, RZ, PT ;  /* 0x000000ff0d00720c */ /* 0x040fe20003f05270 */
[----:B---3--:R-:W-:-:S05]  /*0140*/  IMAD.WIDE R6, R13, 0x30, R6 ;  /* 0x000000300d067825 */ /* 0x008fca00078e0206 */
[----:B--2---:R0:W-:Y:S04]  /*0150*/  STG.E.64 desc[UR4][R6.64], R4 ;  /* 0x0000000406007986 */ /* 0x0041e8000c101b04 */
[----:B------:R0:W-:Y:S04]  /*0160*/  STG.E.64 desc[UR4][R6.64+0x8], R8 ;  /* 0x0000080806007986 */ /* 0x0001e8000c101b04 */
[----:B------:R0:W-:Y:S01]  /*0170*/  STG.E.64 desc[UR4][R6.64+0x10], R10 ;  /* 0x0000100a06007986 */ /* 0x0001e2000c101b04 */
[----:B------:R-:W-:Y:S05]  /*0180*/  @!P0 BRA `(.L_x_1) ;  /* 0x0000000c00408947 */ /* 0x000fea0003800000 */
[----:B------:R-:W-:Y:S01]  /*0190*/  SHF.R.S32.HI R0, RZ, 0x1f, R13 ;  /* 0x0000001fff007819 */ /* 0x000fe2000001140d */
[----:B------:R-:W-:-:S07]  /*01a0*/  IMAD.MOV.U32 R12, RZ, RZ, RZ ;  /* 0x000000ffff0c7224 */ /* 0x000fce00078e00ff */
.L_x_7:
[----:B-1----:R-:W-:Y:S01]  /*01b0*/  LOP3.LUT R2, R13, 0x3, RZ, 0xc0, !PT ;  /* 0x000000030d027812 */ /* 0x002fe200078ec0ff */
[----:B------:R-:W-:Y:S03]  /*01c0*/  BSSY.RECONVERGENT B1, `(.L_x_2) ;  /* 0x00000c6000017945 */ /* 0x000fe60003800200 */
[----:B------:R-:W-:-:S04]  /*01d0*/  ISETP.NE.U32.AND P0, PT, R2, RZ, PT ;  /* 0x000000ff0200720c */ /* 0x000fc80003f05070 */
[----:B------:R-:W-:-:S13]  /*01e0*/  ISETP.NE.AND.EX P0, PT, RZ, RZ, PT, P0 ;  /* 0x000000ffff00720c */ /* 0x000fda0003f05300 */
[----:B------:R-:W-:Y:S05]  /*01f0*/  @!P0 BRA `(.L_x_3) ;  /* 0x0000000c00088947 */ /* 0x000fea0003800000 */
[----:B0-----:R-:W0:Y:S01]  /*0200*/  LDC.64 R8, c[0x4][RZ] ;  /* 0x01000000ff087b82 */ /* 0x001e220000000a00 */
[----:B------:R-:W-:Y:S02]  /*0210*/  IMAD.MOV.U32 R14, RZ, RZ, RZ ;  /* 0x000000ffff0e7224 */ /* 0x000fe400078e00ff */
[----:B0-----:R-:W-:-:S07]  /*0220*/  IMAD.WIDE.U32 R8, R12, 0xc80, R8 ;  /* 0x00000c800c087825 */ /* 0x001fce00078e0008 */
.L_x_6:
[----:B-1----:R-:W-:Y:S01]  /*0230*/  IMAD.MOV.U32 R15, RZ, RZ, RZ ;  /* 0x000000ffff0f7224 */ /* 0x002fe200078e00ff */
[----:B------:R-:W-:Y:S01]  /*0240*/  CS2R R2, SRZ ;  /* 0x0000000000027805 */ /* 0x000fe2000001ff00 */
[----:B------:R-:W-:Y:S01]  /*0250*/  IMAD.MOV.U32 R17, RZ, RZ, RZ ;  /* 0x000000ffff117224 */ /* 0x000fe200078e00ff */
[----:B------:R-:W-:-:S07]  /*0260*/  CS2R R4, SRZ ;  /* 0x0000000000047805 */ /* 0x000fce000001ff00 */
.L_x_5:
[----:B------:R-:W-:-:S05]  /*0270*/  IMAD.WIDE.U32 R10, R17, 0x4, R6 ;  /* 0x00000004110a7825 */ /* 0x000fca00078e0006 */
[----:B------:R0:W5:Y:S01]  /*0280*/  LDG.E R16, desc[UR4][R10.64+0x4] ;  /* 0x000004040a107981 */ /* 0x000162000c1e1900 */
[----:B------:R-:W-:-:S07]  /*0290*/  IMAD.MOV.U32 R19, RZ, RZ, RZ ;  /* 0x000000ffff137224 */ /* 0x000fce00078e00ff */
.L_x_4:
[----:B-----5:R-:W-:Y:S01]  /*02a0*/  SHF.R.U32.HI R24, RZ, R19, R16 ;  /* 0x00000013ff187219 */ /* 0x020fe20000011610 */
[----:B0-----:R-:W-:-:S03]  /*02b0*/  IMAD.SHL.U32 R10, R17, 0x20, RZ ;  /* 0x00000020110a7824 */ /* 0x001fc600078e00ff */
[----:B------:R-:W-:Y:S01]  /*02c0*/  LOP3.LUT R11, R24, 0x1, RZ, 0xc0, !PT ;  /* 0x00000001180b7812 */ /* 0x000fe200078ec0ff */
[----:B------:R-:W-:-:S03]  /*02d0*/  IMAD.IADD R10, R10, 0x1, R19 ;  /* 0x000000010a0a7824 */ /* 0x000fc600078e0213 */
[----:B------:R-:W-:Y:S01]  /*02e0*/  ISETP.NE.U32.AND P0, PT, R11, 0x1, PT ;  /* 0x000000010b00780c */ /* 0x000fe20003f05070 */
[----:B------:R-:W-:-:S03]  /*02f0*/  IMAD R11, R10, 0x5, RZ ;  /* 0x000000050a0b7824 */ /* 0x000fc600078e02ff */
[----:B------:R-:W-:Y:S01]  /*0300*/  R2P PR, R24, 0x7e ;  /* 0x0000007e18007804 */ /* 0x000fe20000000000 */
[----:B------:R-:W-:-:S08]  /*0310*/  IMAD.WIDE.U32 R10, R11, 0x4, R8 ;  /* 0x000000040b0a7825 */ /* 0x000fd000078e0008 */
[----:B------:R-:W2:Y:S04]  /*0320*/  @!P0 LDG.E R18, desc[UR4][R10.64] ;  /* 0x000000040a128981 */ /* 0x000ea8000c1e1900 */
[----:B------:R-:W3:Y:S04]  /*0330*/  @!P0 LDG.E R20, desc[UR4][R10.64+0x10] ;  /* 0x000010040a148981 */ /* 0x000ee8000c1e1900 */
[----:B------:R-:W4:Y:S04]  /*0340*/  @P1 LDG.E R22, desc[UR4][R10.64+0x14] ;  /* 0x000014040a161981 */ /* 0x000f28000c1e1900 */
[----:B------:R-:W4:Y:S04]  /*0350*/  @P2 LDG.E R26, desc[UR4][R10.64+0x28] ;  /* 0x000028040a1a2981 */ /* 0x000f28000c1e1900 */
[----:B------:R-:W4:Y:S04]  /*0360*/  @!P0 LDG.E R21, desc[UR4][R10.64+0x4] ;  /* 0x000004040a158981 */ /* 0x000f28000c1e1900 */
[----:B------:R-:W4:Y:S04]  /*0370*/  @!P0 LDG.E R23, desc[UR4][R10.64+0xc] ;  /* 0x00000c040a178981 */ /* 0x000f28000c1e1900 */
[----:B------:R-:W4:Y:S04]  /*0380*/  @P1 LDG.E R25, desc[UR4][R10.64+0x18] ;  /* 0x000018040a191981 */ /* 0x000f28000c1e1900 */
[----:B------:R-:W4:Y:S04]  /*0390*/  @P3 LDG.E R28, desc[UR4][R10.64+0x3c] ;  /* 0x00003c040a1c3981 */ /* 0x000f28000c1e1900 */
[----:B------:R-:W4:Y:S01]  /*03a0*/  @P6 LDG.E R27, desc[UR4][R10.64+0x7c] ;  /* 0x00007c040a1b6981 */ /* 0x000f22000c1e1900 */
[----:B--2---:R-:W-:-:S03]  /*03b0*/  @!P0 LOP3.LUT R15, R15, R18, RZ, 0x3c, !PT ;  /* 0x000000120f0f8212 */ /* 0x004fc600078e3cff */
[----:B------:R-:W2:Y:S01]  /*03c0*/  @!P0 LDG.E R18, desc[UR4][R10.64+0x8] ;  /* 0x000008040a128981 */ /* 0x000ea2000c1e1900 */
[----:B---3--:R-:W-:-:S03]  /*03d0*/  @!P0 LOP3.LUT R3, R3, R20, RZ, 0x3c, !PT ;  /* 0x0000001403038212 */ /* 0x008fc600078e3cff */
[----:B------:R-:W3:Y:S01]  /*03e0*/  @P1 LDG.E R20, desc[UR4][R10.64+0x24] ;  /* 0x000024040a141981 */ /* 0x000ee2000c1e1900 */
[----:B----4-:R-:W-:-:S03]  /*03f0*/  @P1 LOP3.LUT R15, R15, R22, RZ, 0x3c, !PT ;  /* 0x000000160f0f1212 */ /* 0x010fc600078e3cff */
[----:B------:R-:W4:Y:S01]  /*0400*/  @P2 LDG.E R22, desc[UR4][R10.64+0x38] ;  /* 0x000038040a162981 */ /* 0x000f22000c1e1900 */
[----:B------:R-:W-:-:S03]  /*0410*/  @P2 LOP3.LUT R15, R15, R26, RZ, 0x3c, !PT ;  /* 0x0000001a0f0f2212 */ /* 0x000fc600078e3cff */
[----:B------:R-:W4:Y:S01]  /*0420*/  @P4 LDG.E R26, desc[UR4][R10.64+0x50] ;  /* 0x000050040a1a4981 */ /* 0x000f22000c1e1900 */
[----:B------:R-:W-:-:S03]  /*0430*/  @!P0 LOP3.LUT R4, R4, R21, RZ, 0x3c, !PT ;  /* 0x0000001504048212 */ /* 0x000fc600078e3cff */
[----:B------:R-:W4:Y:S01]  /*0440*/  @P1 LDG.E R21, desc[UR4][R10.64+0x20] ;  /* 0x000020040a151981 */ /* 0x000f22000c1e1900 */
[----:B------:R-:W-:-:S03]  /*0450*/  @!P0 LOP3.LUT R2, R2, R23, RZ, 0x3c, !PT ;  /* 0x0000001702028212 */ /* 0x000fc600078e3cff */
[----:B------:R-:W4:Y:S01]  /*0460*/  @P2 LDG.E R23, desc[UR4][R10.64+0x2c] ;  /* 0x00002c040a172981 */ /* 0x000f22000c1e1900 */
[----:B------:R-:W-:-:S03]  /*0470*/  @P1 LOP3.LUT R4, R4, R25, RZ, 0x3c, !PT ;  /* 0x0000001904041212 */ /* 0x000fc600078e3cff */
[----:B------:R-:W4:Y:S01]  /*0480*/  @P2 LDG.E R25, desc[UR4][R10.64+0x34] ;  /* 0x000034040a192981 */ /* 0x000f22000c1e1900 */
[----:B--2---:R-:W-:-:S03]  /*0490*/  @!P0 LOP3.LUT R5, R5, R18, RZ, 0x3c, !PT ;  /* 0x0000001205058212 */ /* 0x004fc600078e3cff */
[----:B------:R-:W2:Y:S01]  /*04a0*/  @P1 LDG.E R18, desc[UR4][R10.64+0x1c] ;  /* 0x00001c040a121981 */ /* 0x000ea2000c1e1900 */
[----:B---3--:R-:W-:-:S03]  /*04b0*/  @P1 LOP3.LUT R3, R3, R20, RZ, 0x3c, !PT ;  /* 0x0000001403031212 */ /* 0x008fc600078e3cff */
[----:B------:R-:W3:Y:S01]  /*04c0*/  @P2 LDG.E R20, desc[UR4][R10.64+0x30] ;  /* 0x000030040a142981 */ /* 0x000ee2000c1e1900 */
[----:B----4-:R-:W-:-:S03]  /*04d0*/  @P2 LOP3.LUT R3, R3, R22, RZ, 0x3c, !PT ;  /* 0x0000001603032212 */ /* 0x010fc600078e3cff */
[----:B------:R-:W4:Y:S01]  /*04e0*/  @P3 LDG.E R22, desc[UR4][R10.64+0x4c] ;  /* 0x00004c040a163981 */ /* 0x000f22000c1e1900 */
[----:B------:R-:W-:-:S04]  /*04f0*/  @P3 LOP3.LUT R15, R15, R28, RZ, 0x3c, !PT ;  /* 0x0000001c0f0f3212 */ /* 0x000fc800078e3cff */
[----:B------:R-:W-:Y:S02]  /*0500*/  @P4 LOP3.LUT R15, R15, R26, RZ, 0x3c, !PT ;  /* 0x0000001a0f0f4212 */ /* 0x000fe400078e3cff */
[----:B------:R-:W-:Y:S01]  /*0510*/  @P1 LOP3.LUT R2, R2, R21, RZ, 0x3c, !PT ;  /* 0x0000001502021212 */ /* 0x000fe200078e3cff */
[----:B------:R-:W4:Y:S04]  /*0520*/  @P5 LDG.E R26, desc[UR4][R10.64+0x64] ;  /* 0x000064040a1a5981 */ /* 0x000f28000c1e1900 */
[----:B------:R-:W4:Y:S01]  /*0530*/  @P3 LDG.E R21, desc[UR4][R10.64+0x40] ;  /* 0x000040040a153981 */ /* 0x000f22000c1e1900 */
[----:B------:R-:W-:Y:S02]  /*0540*/  @P2 LOP3.LUT R4, R4, R23, RZ, 0x3c, !PT ;  /* 0x0000001704042212 */ /* 0x000fe400078e3cff */
[----:B------:R-:W-:Y:S01]  /*0550*/  @P2 LOP3.LUT R2, R2, R25, RZ, 0x3c, !PT ;  /* 0x0000001902022212 */ /* 0x000fe200078e3cff */
[----:B------:R-:W4:Y:S04]  /*0560*/  @P3 LDG.E R23, desc[UR4][R10.64+0x48] ;  /* 0x000048040a173981 */ /* 0x000f28000c1e1900 */
[----:B------:R-:W4:Y:S01]  /*0570*/  @P4 LDG.E R25, desc[UR4][R10.64+0x54] ;  /* 0x000054040a194981 */ /* 0x000f22000c1e1900 */
[----:B--2---:R-:W-:-:S03]  /*0580*/  @P1 LOP3.LUT R5, R5, R18, RZ, 0x3c, !PT ;  /* 0x0000001205051212 */ /* 0x004fc600078e3cff */
[----:B------:R-:W2:Y:S01]  /*0590*/  @P3 LDG.E R18, desc[UR4][R10.64+0x44] ;  /* 0x000044040a123981 */ /* 0x000ea2000c1e1900 */
[----:B---3--:R-:W-:-:S03]  /*05a0*/  @P2 LOP3.LUT R5, R5, R20, RZ, 0x3c, !PT ;  /* 0x0000001405052212 */ /* 0x008fc600078e3cff */
[----:B------:R-:W3:Y:S01]  /*05b0*/  @P4 LDG.E R20, desc[UR4][R10.64+0x58] ;  /* 0x000058040a144981 */ /* 0x000ee2000c1e1900 */
[----:B----4-:R-:W-:-:S03]  /*05c0*/  @P3 LOP3.LUT R3, R3, R22, RZ, 0x3c, !PT ;  /* 0x0000001603033212 */ /* 0x010fc600078e3cff */
[----:B------:R-:W4:Y:S01]  /*05d0*/  @P4 LDG.E R22, desc[UR4][R10.64+0x60] ;  /* 0x000060040a164981 */ /* 0x000f22000c1e1900 */
[----:B------:R-:W-:Y:S02]  /*05e0*/  LOP3.LUT P0, RZ, R24, 0x80, RZ, 0xc0, !PT ;  /* 0x0000008018ff7812 */ /* 0x000fe4000780c0ff */
[----:B------:R-:W-:Y:S02]  /*05f0*/  @P5 LOP3.LUT R15, R15, R26, RZ, 0x3c, !PT ;  /* 0x0000001a0f0f5212 */ /* 0x000fe400078e3cff */
[----:B------:R-:W4:Y:S01]  /*0600*/  @P6 LDG.E R26, desc[UR4][R10.64+0x78] ;  /* 0x000078040a1a6981 */ /* 0x000f22000c1e1900 */
[----:B------:R-:W-:-:S03]  /*0610*/  @P3 LOP3.LUT R4, R4, R21, RZ, 0x3c, !PT ;  /* 0x0000001504043212 */ /* 0x000fc600078e3cff */
[----:B------:R-:W4:Y:S01]  /*0620*/  @P4 LDG.E R21, desc[UR4][R10.64+0x5c] ;  /* 0x00005c040a154981 */ /* 0x000f22000c1e1900 */
[----:B------:R-:W-:-:S03]  /*0630*/  @P3 LOP3.LUT R2, R2, R23, RZ, 0x3c, !PT ;  /* 0x0000001702023212 */ /* 0x000fc600078e3cff */
[----:B------:R-:W4:Y:S01]  /*0640*/  @P5 LDG.E R23, desc[UR4][R10.64+0x68] ;  /* 0x000068040a175981 */ /* 0x000f22000c1e1900 */
[----:B------:R-:W-:-:S03]  /*0650*/  @P4 LOP3.LUT R4, R4, R25, RZ, 0x3c, !PT ;  /* 0x0000001904044212 */ /* 0x000fc600078e3cff */
[----:B------:R-:W4:Y:S01]  /*0660*/  @P5 LDG.E R25, desc[UR4][R10.64+0x70] ;  /* 0x000070040a195981 */ /* 0x000f22000c1e1900 */
[----:B--2---:R-:W-:-:S03]  /*0670*/  @P3 LOP3.LUT R5, R5, R18, RZ, 0x3c, !PT ;  /* 0x0000001205053212 */ /* 0x004fc600078e3cff */
[----:B------:R-:W2:Y:S01]  /*0680*/  @P5 LDG.E R18, desc[UR4][R10.64+0x6c] ;  /* 0x00006c040a125981 */ /* 0x000ea2000c1e1900 */
[----:B---3--:R-:W-:-:S03]  /*0690*/  @P4 LOP3.LUT R5, R5, R20, RZ, 0x3c, !PT ;  /* 0x0000001405054212 */ /* 0x008fc600078e3cff */
[----:B------:R-:W3:Y:S01]  /*06a0*/  @P5 LDG.E R20, desc[UR4][R10.64+0x74] ;  /* 0x000074040a145981 */ /* 0x000ee2000c1e1900 */
[----:B----4-:R-:W-:-:S03]  /*06b0*/  @P4 LOP3.LUT R3, R3, R22, RZ, 0x3c, !PT ;  /* 0x0000001603034212 */ /* 0x010fc600078e3cff */
[----:B------:R-:W4:Y:S01]  /*06c0*/  @P0 LDG.E R22, desc[UR4][R10.64+0x8c] ;  /* 0x00008c040a160981 */ /* 0x000f22000c1e1900 */
[----:B------:R-:W-:-:S03]  /*06d0*/  @P6 LOP3.LUT R15, R15, R26, RZ, 0x3c, !PT ;  /* 0x0000001a0f0f6212 */ /* 0x000fc600078e3cff */
        /* <DEDUP_REMOVED lines=13> */
[----:B------:R-:W-:Y:S02]  /*07b0*/  @P6 LOP3.LUT R4, R4, R27, RZ, 0x3c, !PT ;  /* 0x0000001b04046212 */ /* 0x000fe400078e3cff */
[----:B------:R-:W-:Y:S02]  /*07c0*/  @P6 LOP3.LUT R2, R2, R21, RZ, 0x3c, !PT ;  /* 0x0000001502026212 */ /* 0x000fe400078e3cff */
[----:B------:R-:W-:Y:S02]  /*07d0*/  @P0 LOP3.LUT R4, R4, R23, RZ, 0x3c, !PT ;  /* 0x0000001704040212 */ /* 0x000fe400078e3cff */
[----:B------:R-:W-:Y:S02]  /*07e0*/  @P0 LOP3.LUT R2, R2, R25, RZ, 0x3c, !PT ;  /* 0x0000001902020212 */ /* 0x000fe400078e3cff */
[----:B--2---:R-:W-:Y:S02]  /*07f0*/  @P6 LOP3.LUT R5, R5, R18, RZ, 0x3c, !PT ;  /* 0x0000001205056212 */ /* 0x004fe400078e3cff */
[----:B---3--:R-:W-:-:S02]  /*0800*/  @P6 LOP3.LUT R3, R3, R20, RZ, 0x3c, !PT ;  /* 0x0000001403036212 */ /* 0x008fc400078e3cff */
[----:B----4-:R-:W-:Y:S02]  /*0810*/  @P0 LOP3.LUT R5, R5, R22, RZ, 0x3c, !PT ;  /* 0x0000001605050212 */ /* 0x010fe400078e3cff */
[----:B------:R-:W-:Y:S02]  /*0820*/  @P0 LOP3.LUT R3, R3, R26, RZ, 0x3c, !PT ;  /* 0x0000001a03030212 */ /* 0x000fe400078e3cff */
[----:B------:R-:W-:-:S13]  /*0830*/  R2P PR, R24.B1, 0x7f ;  /* 0x0000007f18007804 */ /* 0x000fda0000001000 */
[----:B------:R-:W2:Y:S04]  /*0840*/  @P0 LDG.E R18, desc[UR4][R10.64+0xa0] ;  /* 0x0000a0040a120981 */ /* 0x000ea8000c1e1900 */
[----:B------:R-:W3:Y:S04]  /*0850*/  @P1 LDG.E R22, desc[UR4][R10.64+0xb4] ;  /* 0x0000b4040a161981 */ /* 0x000ee8000c1e1900 */
[----:B------:R-:W4:Y:S04]  /*0860*/  @P2 LDG.E R26, desc[UR4][R10.64+0xc8] ;  /* 0x0000c8040a1a2981 */ /* 0x000f28000c1e1900 */
[----:B------:R-:W4:Y:S04]  /*0870*/  @P3 LDG.E R28, desc[UR4][R10.64+0xdc] ;  /* 0x0000dc040a1c3981 */ /* 0x000f28000c1e1900 */
[----:B------:R-:W4:Y:S04]  /*0880*/  @P0 LDG.E R23, desc[UR4][R10.64+0xa4] ;  /* 0x0000a4040a170981 */ /* 0x000f28000c1e1900 */
[----:B------:R-:W4:Y:S04]  /*0890*/  @P0 LDG.E R20, desc[UR4][R10.64+0xa8] ;  /* 0x0000a8040a140981 */ /* 0x000f28000c1e1900 */
[----:B------:R-:W4:Y:S04]  /*08a0*/  @P4 LDG.E R25, desc[UR4][R10.64+0xf0] ;  /* 0x0000f0040a194981 */ /* 0x000f28000c1e1900 */
        /* <DEDUP_REMOVED lines=21> */
[----:B------:R-:W-:Y:S02]  /*0a00*/  LOP3.LUT P0, RZ, R24, 0x8000, RZ, 0xc0, !PT ;  /* 0x0000800018ff7812 */ /* 0x000fe4000780c0ff */
[----:B----4-:R-:W-:Y:S01]  /*0a10*/  @P5 LOP3.LUT R15, R15, R26, RZ, 0x3c, !PT ;  /* 0x0000001a0f0f5212 */ /* 0x010fe200078e3cff */
[----:B------:R-:W4:Y:S04]  /*0a20*/  @P3 LDG.E R24, desc[UR4][R10.64+0xe4] ;  /* 0x0000e4040a183981 */ /* 0x000f28000c1e1900 */
[----:B------:R-:W2:Y:S01]  /*0a30*/  @P6 LDG.E R26, desc[UR4][R10.64+0x118] ;  /* 0x000118040a1a6981 */ /* 0x000ea2000c1e1900 */
        /* <DEDUP_REMOVED lines=8> */
[----:B---3--:R-:W-:-:S03]  /*0ac0*/  @P2 LOP3.LUT R3, R3, R22, RZ, 0x3c, !PT ;  /* 0x0000001603032212 */ /* 0x008fc600078e3cff */
[----:B------:R-:W3:Y:S01]  /*0ad0*/  @P4 LDG.E R22, desc[UR4][R10.64+0x100] ;  /* 0x000100040a164981 */ /* 0x000ee2000c1e1900 */
[----:B--2---:R-:W-:-:S03]  /*0ae0*/  @P6 LOP3.LUT R15, R15, R26, RZ, 0x3c, !PT ;  /* 0x0000001a0f0f6212 */ /* 0x004fc600078e3cff */
[----:B------:R-:W2:Y:S01]  /*0af0*/  @P0 LDG.E R26, desc[UR4][R10.64+0x12c] ;  /* 0x00012c040a1a0981 */ /* 0x000ea2000c1e1900 */
[----:B----4-:R-:W-:-:S03]  /*0b00*/  @P2 LOP3.LUT R2, R2, R23, RZ, 0x3c, !PT ;  /* 0x0000001702022212 */ /* 0x010fc600078e3cff */
[----:B------:R-:W4:Y:S01]  /*0b10*/  @P4 LDG.E R23, desc[UR4][R10.64+0xfc] ;  /* 0x0000fc040a174981 */ /* 0x000f22000c1e1900 */
[----:B------:R-:W-:-:S03]  /*0b20*/  @P2 LOP3.LUT R5, R5, R20, RZ, 0x3c, !PT ;  /* 0x0000001405052212 */ /* 0x000fc600078e3cff */
[----:B------:R-:W4:Y:S01]  /*0b30*/  @P4 LDG.E R20, desc[UR4][R10.64+0xf8] ;  /* 0x0000f8040a144981 */ /* 0x000f22000c1e1900 */
[----:B------:R-:W-:Y:S02]  /*0b40*/  @P3 LOP3.LUT R2, R2, R27, RZ, 0x3c, !PT ;  /* 0x0000001b02023212 */ /* 0x000fe400078e3cff */
[----:B------:R-:W-:Y:S01]  /*0b50*/  @P3 LOP3.LUT R4, R4, R25, RZ, 0x3c, !PT ;  /* 0x0000001904043212 */ /* 0x000fe200078e3cff */
[----:B------:R-:W4:Y:S01]  /*0b60*/  @P5 LDG.E R27, desc[UR4][R10.64+0x110] ;  /* 0x000110040a1b5981 */ /* 0x000f22000c1e1900 */
[----:B------:R-:W-:-:S03]  /*0b70*/  @P3 LOP3.LUT R5, R5, R24, RZ, 0x3c, !PT ;  /* 0x0000001805053212 */ /* 0x000fc600078e3cff */
[----:B------:R-:W4:Y:S04]  /*0b80*/  @P5 LDG.E R25, desc[UR4][R10.64+0x108] ;  /* 0x000108040a195981 */ /* 0x000f28000c1e1900 */
        /* <DEDUP_REMOVED lines=19> */
[----:B------:R-:W-:-:S05]  /*0cc0*/  VIADD R19, R19, 0x10 ;  /* 0x0000001013137836 */ /* 0x000fca0000000000 */
[----:B------:R-:W-:Y:S02]  /*0cd0*/  ISETP.NE.AND P1, PT, R19, 0x20, PT ;  /* 0x000000201300780c */ /* 0x000fe40003f25270 */
[----:B------:R-:W-:Y:S02]  /*0ce0*/  @P5 LOP3.LUT R3, R3, R18, RZ, 0x3c, !PT ;  /* 0x0000001203035212 */ /* 0x000fe400078e3cff */
[----:B------:R-:W-:Y:S02]  /*0cf0*/  @P6 LOP3.LUT R4, R4, R21, RZ, 0x3c, !PT ;  /* 0x0000001504046212 */ /* 0x000fe400078e3cff */
[----:B---3--:R-:W-:-:S04]  /*0d00*/  @P6 LOP3.LUT R3, R3, R22, RZ, 0x3c, !PT ;  /* 0x0000001603036212 */ /* 0x008fc800078e3cff */
[----:B--2---:R-:W-:Y:S02]  /*0d10*/  @P0 LOP3.LUT R3, R3, R26, RZ, 0x3c, !PT ;  /* 0x0000001a03030212 */ /* 0x004fe400078e3cff */
[----:B----4-:R-:W-:Y:S02]  /*0d20*/  @P6 LOP3.LUT R2, R2, R23, RZ, 0x3c, !PT ;  /* 0x0000001702026212 */ /* 0x010fe400078e3cff */
[----:B------:R-:W-:Y:S02]  /*0d30*/  @P6 LOP3.LUT R5, R5, R20, RZ, 0x3c, !PT ;  /* 0x0000001405056212 */ /* 0x000fe400078e3cff */
[----:B------:R-:W-:Y:S02]  /*0d40*/  @P0 LOP3.LUT R2, R2, R27, RZ, 0x3c, !PT ;  /* 0x0000001b02020212 */ /* 0x000fe400078e3cff */
[----:B------:R-:W-:Y:S02]  /*0d50*/  @P0 LOP3.LUT R4, R4, R25, RZ, 0x3c, !PT ;  /* 0x0000001904040212 */ /* 0x000fe400078e3cff */
[----:B------:R-:W-:Y:S01]  /*0d60*/  @P0 LOP3.LUT R5, R5, R24, RZ, 0x3c, !PT ;  /* 0x0000001805050212 */ /* 0x000fe200078e3cff */
[----:B------:R-:W-:Y:S06]  /*0d70*/  @P1 BRA `(.L_x_4) ;  /* 0xfffffff400481947 */ /* 0x000fec000383ffff */
[----:B------:R-:W-:-:S05]  /*0d80*/  VIADD R17, R17, 0x1 ;  /* 0x0000000111117836 */ /* 0x000fca0000000000 */
[----:B------:R-:W-:-:S13]  /*0d90*/  ISETP.NE.AND P0, PT, R17, 0x5, PT ;  /* 0x000000051100780c */ /* 0x000fda0003f05270 */
[----:B------:R-:W-:Y:S05]  /*0da0*/  @P0 BRA `(.L_x_5) ;  /* 0xfffffff400300947 */ /* 0x000fea000383ffff */
[----:B------:R1:W-:Y:S01]  /*0db0*/  STG.E.64 desc[UR4][R6.64+0x8], R4 ;  /* 0x0000080406007986 */ /* 0x0003e2000c101b04 */
[----:B------:R-:W-:Y:S01]  /*0dc0*/  VIADD R14, R14, 0x1 ;  /* 0x000000010e0e7836 */ /* 0x000fe20000000000 */
[----:B------:R-:W-:Y:S02]  /*0dd0*/  LOP3.LUT R11, R13, 0x3, RZ, 0xc0, !PT ;  /* 0x000000030d0b7812 */ /* 0x000fe400078ec0ff */
[----:B------:R1:W-:Y:S02]  /*0de0*/  STG.E.64 desc[UR4][R6.64+0x10], R2 ;  /* 0x0000100206007986 */ /* 0x0003e4000c101b04 */
[----:B------:R-:W-:Y:S02]  /*0df0*/  ISETP.GE.U32.AND P0, PT, R14, R11, PT ;  /* 0x0000000b0e00720c */ /* 0x000fe40003f06070 */
[----:B------:R1:W-:Y:S11]  /*0e00*/  STG.E desc[UR4][R6.64+0x4], R15 ;  /* 0x0000040f06007986 */ /* 0x0003f6000c101904 */
[----:B------:R-:W-:Y:S05]  /*0e10*/  @!P0 BRA `(.L_x_6) ;  /* 0xfffffff400048947 */ /* 0x000fea000383ffff */
.L_x_3:
[----:B------:R-:W-:Y:S05]  /*0e20*/  BSYNC.RECONVERGENT B1 ;  /* 0x0000000000017941 */ /* 0x000fea0003800200 */
.L_x_2:
[C---:B------:R-:W-:Y:S01]  /*0e30*/  ISETP.GT.U32.AND P0, PT, R13.reuse, 0x3, PT ;  /* 0x000000030d00780c */ /* 0x040fe20003f04070 */
[----:B------:R-:W-:Y:S01]  /*0e40*/  VIADD R12, R12, 0x1 ;  /* 0x000000010c0c7836 */ /* 0x000fe20000000000 */
[--C-:B------:R-:W-:Y:S02]  /*0e50*/  SHF.R.U64 R13, R13, 0x2, R0.reuse ;  /* 0x000000020d0d7819 */ /* 0x100fe40000001200 */
[----:B------:R-:W-:Y:S02]  /*0e60*/  ISETP.GT.U32.AND.EX P0, PT, R0, RZ, PT, P0 ;  /* 0x000000ff0000720c */ /* 0x000fe40003f04100 */
[----:B------:R-:W-:-:S11]  /*0e70*/  SHF.R.U32.HI R0, RZ, 0x2, R0 ;  /* 0x00000002ff007819 */ /* 0x000fd60000011600 */
[----:B------:R-:W-:Y:S05]  /*0e80*/  @P0 BRA `(.L_x_7) ;  /* 0xfffffff000c80947 */ /* 0x000fea000383ffff */
.L_x_1:
[----:B------:R-:W-:Y:S05]  /*0e90*/  BSYNC.RECONVERGENT B0 ;  /* 0x0000000000007941 */ /* 0x000fea0003800200 */
.L_x_0:
[----:B------:R-:W-:Y:S04]  /*0ea0*/  STG.E.64 desc[UR4][R6.64+0x18], RZ ;  /* 0x000018ff06007986 */ /* 0x000fe8000c101b04 */
[----:B------:R-:W-:Y:S04]  /*0eb0*/  STG.E desc[UR4][R6.64+0x20], RZ ;  /* 0x000020ff06007986 */ /* 0x000fe8000c101904 */
[----:B------:R-:W-:Y:S01]  /*0ec0*/  STG.E.64 desc[UR4][R6.64+0x28], RZ ;  /* 0x000028ff06007986 */ /* 0x000fe2000c101b04 */
[----:B------:R-:W-:Y:S05]  /*0ed0*/  EXIT ;  /* 0x000000000000794d */ /* 0x000fea0003800000 */
.L_x_8:
[----:B------:R-:W-:-:S00]  /*0ee0*/  BRA `(.L_x_8) ;  /* 0xfffffffc00fc7947 */ /* 0x000fc0000383ffff */
[----:B------:R-:W-:-:S00]  /*0ef0*/  NOP ;  /* 0x0000000000007918 */ /* 0x000fc00000000000 */
        /* <DEDUP_REMOVED lines=8> */
.L_x_9:


//--------------------- .nv.global.init           --------------------------
	.section	.nv.global.init,"aw",@progbits
	.align	4
.nv.global.init:
	.type		mrg32k3aM1SubSeq,@object
	.size		mrg32k3aM1SubSeq,(mrg32k3aM2SubSeq - mrg32k3aM1SubSeq)
mrg32k3aM1SubSeq:
        /*0000*/ 	.byte	0x0b, 0xcc, 0xee, 0x04, 0x73, 0x29, 0x8b, 0x6f, 0xf6, 0x53, 0x03, 0xf6, 0x23, 0xf6, 0xea, 0xda
        /* <DEDUP_REMOVED lines=125> */
	.type		mrg32k3aM2SubSeq,@object
	.size		mrg32k3aM2SubSeq,(mrg32k3aM1 - mrg32k3aM2SubSeq)
mrg32k3aM2SubSeq:
        /* <DEDUP_REMOVED lines=126> */
	.type		mrg32k3aM1,@object
	.size		mrg32k3aM1,(mrg32k3aM1Seq - mrg32k3aM1)
mrg32k3aM1:
        /* <DEDUP_REMOVED lines=144> */
	.type		mrg32k3aM1Seq,@object
	.size		mrg32k3aM1Seq,(mrg32k3aM2 - mrg32k3aM1Seq)
mrg32k3aM1Seq:
        /* <DEDUP_REMOVED lines=144> */
	.type		mrg32k3aM2,@object
	.size		mrg32k3aM2,(mrg32k3aM2Seq - mrg32k3aM2)
mrg32k3aM2:
        /* <DEDUP_REMOVED lines=144> */
	.type		mrg32k3aM2Seq,@object
	.size		mrg32k3aM2Seq,(precalc_xorwow_matrix - mrg32k3aM2Seq)
mrg32k3aM2Seq:
        /* <DEDUP_REMOVED lines=144> */
	.type		precalc_xorwow_matrix,@object
	.size		precalc_xorwow_matrix,(precalc_xorwow_offset_matrix - precalc_xorwow_matrix)
precalc_xorwow_matrix:
        /* <DEDUP_REMOVED lines=6400> */
	.type		precalc_xorwow_offset_matrix,@object
	.size		precalc_xorwow_offset_matrix,(.L_1 - precalc_xorwow_offset_matrix)
precalc_xorwow_offset_matrix:
        /* <DEDUP_REMOVED lines=6400> */
.L_1:


//--------------------- .nv.shared.reserved.0     --------------------------
	.section	.nv.shared.reserved.0,"aw",@nobits
	.weak		__nv_reservedSMEM_offset_0_alias
	.size		__nv_reservedSMEM_offset_0_alias, 0, 64
	.other		__nv_reservedSMEM_offset_0_alias,@"STO_CUDA_RESERVED_SHARED STV_DEFAULT"
__nv_reservedSMEM_offset_0_alias:
	.zero		0
	.zero		64


//--------------------- .nv.constant0._Z18init_curand_statesP17curandStateXORWOWm --------------------------
	.section	.nv.constant0._Z18init_curand_statesP17curandStateXORWOWm,"a",@progbits
	.sectionflags	@""
	.align	4
.nv.constant0._Z18init_curand_statesP17curandStateXORWOWm:
	.zero		912


//--------------------- SYMBOLS --------------------------

	.type		.nv.reservedSmem.offset0,@object
	.size		.nv.reservedSmem.offset0,0x4
